//
// Generated by NVIDIA NVVM Compiler
//
// Compiler Build ID: CL-36424714
// Cuda compilation tools, release 13.0, V13.0.88
// Based on NVVM 20.0.0
//

.version 9.0
.target sm_100
.address_size 64

	// .globl	_Z18Euclidean_distancePbPddy
.func  (.param .b64 func_retval0) __internal_accurate_pow
(
	.param .b64 __internal_accurate_pow_param_0
)
;

.visible .entry _Z18Euclidean_distancePbPddy(
	.param .u64 .ptr .align 1 _Z18Euclidean_distancePbPddy_param_0,
	.param .u64 .ptr .align 1 _Z18Euclidean_distancePbPddy_param_1,
	.param .f64 _Z18Euclidean_distancePbPddy_param_2,
	.param .u64 _Z18Euclidean_distancePbPddy_param_3
)
{
	.reg .pred 	%p<29>;
	.reg .b16 	%rs<3>;
	.reg .b32 	%r<44>;
	.reg .b64 	%rd<18>;
	.reg .b64 	%fd<43>;

	ld.param.u64 	%rd8, [_Z18Euclidean_distancePbPddy_param_0];
	ld.param.u64 	%rd6, [_Z18Euclidean_distancePbPddy_param_1];
	ld.param.f64 	%fd18, [_Z18Euclidean_distancePbPddy_param_2];
	ld.param.u64 	%rd9, [_Z18Euclidean_distancePbPddy_param_3];
	cvta.to.global.u64 	%rd1, %rd8;
	mov.u32 	%r5, %tid.x;
	mov.u32 	%r6, %ctaid.x;
	mov.u32 	%r7, %ntid.x;
	mad.lo.s32 	%r8, %r6, %r7, %r5;
	cvt.u64.u32 	%rd2, %r8;
	mov.u32 	%r9, %tid.y;
	mov.u32 	%r10, %ctaid.y;
	mov.u32 	%r11, %ntid.y;
	mad.lo.s32 	%r12, %r10, %r11, %r9;
	cvt.u64.u32 	%rd3, %r12;
	max.u64 	%rd10, %rd2, %rd3;
	setp.ge.u64 	%p1, %rd10, %rd9;
	@%p1 bra 	$L__BB0_18;
	cvta.to.global.u64 	%rd11, %rd6;
	shl.b64 	%rd12, %rd2, 4;
	add.s64 	%rd4, %rd11, %rd12;
	ld.global.f64 	%fd19, [%rd4];
	shl.b64 	%rd13, %rd3, 4;
	add.s64 	%rd5, %rd11, %rd13;
	ld.global.f64 	%fd20, [%rd5];
	sub.f64 	%fd1, %fd19, %fd20;
	{
	.reg .b32 %temp; 
	mov.b64 	{%temp, %r1}, %fd1;
	}
	mov.f64 	%fd21, 0d4000000000000000;
	{
	.reg .b32 %temp; 
	mov.b64 	{%temp, %r14}, %fd21;
	}
	and.b32  	%r3, %r14, 2146435072;
	setp.eq.s32 	%p2, %r3, 1062207488;
	abs.f64 	%fd2, %fd1;
	{ // callseq 0, 0
	.param .b64 param0;
	st.param.f64 	[param0], %fd2;
	.param .b64 retval0;
	call.uni (retval0), 
	__internal_accurate_pow, 
	(
	param0
	);
	ld.param.f64 	%fd22, [retval0];
	} // callseq 0
	setp.lt.s32 	%p3, %r1, 0;
	neg.f64 	%fd24, %fd22;
	selp.f64 	%fd25, %fd24, %fd22, %p2;
	selp.f64 	%fd40, %fd25, %fd22, %p3;
	setp.neu.f64 	%p4, %fd1, 0d0000000000000000;
	@%p4 bra 	$L__BB0_3;
	setp.eq.s32 	%p5, %r3, 1062207488;
	selp.b32 	%r15, %r1, 0, %p5;
	setp.lt.s32 	%p6, %r14, 0;
	or.b32  	%r16, %r15, 2146435072;
	selp.b32 	%r17, %r16, %r15, %p6;
	mov.b32 	%r18, 0;
	mov.b64 	%fd40, {%r18, %r17};
$L__BB0_3:
	add.f64 	%fd26, %fd1, 0d4000000000000000;
	{
	.reg .b32 %temp; 
	mov.b64 	{%temp, %r19}, %fd26;
	}
	and.b32  	%r20, %r19, 2146435072;
	setp.ne.s32 	%p7, %r20, 2146435072;
	@%p7 bra 	$L__BB0_8;
	setp.num.f64 	%p8, %fd1, %fd1;
	@%p8 bra 	$L__BB0_6;
	mov.f64 	%fd27, 0d4000000000000000;
	add.rn.f64 	%fd40, %fd1, %fd27;
	bra.uni 	$L__BB0_8;
$L__BB0_6:
	setp.neu.f64 	%p9, %fd2, 0d7FF0000000000000;
	@%p9 bra 	$L__BB0_8;
	setp.lt.s32 	%p10, %r1, 0;
	setp.eq.s32 	%p11, %r3, 1062207488;
	setp.lt.s32 	%p12, %r14, 0;
	selp.b32 	%r22, 0, 2146435072, %p12;
	and.b32  	%r23, %r14, 2147483647;
	setp.ne.s32 	%p13, %r23, 1071644672;
	or.b32  	%r24, %r22, -2147483648;
	selp.b32 	%r25, %r24, %r22, %p13;
	selp.b32 	%r26, %r25, %r22, %p11;
	selp.b32 	%r27, %r26, %r22, %p10;
	mov.b32 	%r28, 0;
	mov.b64 	%fd40, {%r28, %r27};
$L__BB0_8:
	setp.eq.s32 	%p14, %r3, 1062207488;
	setp.eq.f64 	%p15, %fd1, 0d3FF0000000000000;
	selp.f64 	%fd9, 0d3FF0000000000000, %fd40, %p15;
	ld.global.f64 	%fd28, [%rd4+8];
	ld.global.f64 	%fd29, [%rd5+8];
	sub.f64 	%fd10, %fd28, %fd29;
	{
	.reg .b32 %temp; 
	mov.b64 	{%temp, %r4}, %fd10;
	}
	abs.f64 	%fd11, %fd10;
	{ // callseq 1, 0
	.param .b64 param0;
	st.param.f64 	[param0], %fd11;
	.param .b64 retval0;
	call.uni (retval0), 
	__internal_accurate_pow, 
	(
	param0
	);
	ld.param.f64 	%fd30, [retval0];
	} // callseq 1
	setp.lt.s32 	%p16, %r4, 0;
	neg.f64 	%fd32, %fd30;
	selp.f64 	%fd33, %fd32, %fd30, %p14;
	selp.f64 	%fd42, %fd33, %fd30, %p16;
	setp.neu.f64 	%p17, %fd10, 0d0000000000000000;
	@%p17 bra 	$L__BB0_10;
	setp.eq.s32 	%p18, %r3, 1062207488;
	selp.b32 	%r30, %r4, 0, %p18;
	setp.lt.s32 	%p19, %r14, 0;
	or.b32  	%r31, %r30, 2146435072;
	selp.b32 	%r32, %r31, %r30, %p19;
	mov.b32 	%r33, 0;
	mov.b64 	%fd42, {%r33, %r32};
$L__BB0_10:
	add.f64 	%fd34, %fd10, 0d4000000000000000;
	{
	.reg .b32 %temp; 
	mov.b64 	{%temp, %r34}, %fd34;
	}
	and.b32  	%r35, %r34, 2146435072;
	setp.ne.s32 	%p20, %r35, 2146435072;
	@%p20 bra 	$L__BB0_15;
	setp.num.f64 	%p21, %fd10, %fd10;
	@%p21 bra 	$L__BB0_13;
	mov.f64 	%fd35, 0d4000000000000000;
	add.rn.f64 	%fd42, %fd10, %fd35;
	bra.uni 	$L__BB0_15;
$L__BB0_13:
	setp.neu.f64 	%p22, %fd11, 0d7FF0000000000000;
	@%p22 bra 	$L__BB0_15;
	setp.lt.s32 	%p23, %r4, 0;
	setp.eq.s32 	%p24, %r3, 1062207488;
	setp.lt.s32 	%p25, %r14, 0;
	selp.b32 	%r37, 0, 2146435072, %p25;
	and.b32  	%r38, %r14, 2147483647;
	setp.ne.s32 	%p26, %r38, 1071644672;
	or.b32  	%r39, %r37, -2147483648;
	selp.b32 	%r40, %r39, %r37, %p26;
	selp.b32 	%r41, %r40, %r37, %p24;
	selp.b32 	%r42, %r41, %r37, %p23;
	mov.b32 	%r43, 0;
	mov.b64 	%fd42, {%r43, %r42};
$L__BB0_15:
	setp.eq.f64 	%p27, %fd10, 0d3FF0000000000000;
	selp.f64 	%fd36, 0d3FF0000000000000, %fd42, %p27;
	add.f64 	%fd37, %fd9, %fd36;
	sqrt.rn.f64 	%fd38, %fd37;
	setp.ltu.f64 	%p28, %fd18, %fd38;
	@%p28 bra 	$L__BB0_17;
	mad.lo.s64 	%rd14, %rd9, %rd3, %rd2;
	add.s64 	%rd15, %rd1, %rd14;
	mov.b16 	%rs1, 1;
	st.global.u8 	[%rd15], %rs1;
	bra.uni 	$L__BB0_18;
$L__BB0_17:
	mad.lo.s64 	%rd16, %rd9, %rd3, %rd2;
	add.s64 	%rd17, %rd1, %rd16;
	mov.b16 	%rs2, 0;
	st.global.u8 	[%rd17], %rs2;
$L__BB0_18:
	ret;

}
.func  (.param .b64 func_retval0) __internal_accurate_pow(
	.param .b64 __internal_accurate_pow_param_0
)
{
	.reg .pred 	%p<8>;
	.reg .b32 	%r<49>;
	.reg .b32 	%f<3>;
	.reg .b64 	%fd<109>;

	ld.param.f64 	%fd10, [__internal_accurate_pow_param_0];
	{
	.reg .b32 %temp; 
	mov.b64 	{%temp, %r46}, %fd10;
	}
	{
	.reg .b32 %temp; 
	mov.b64 	{%r45, %temp}, %fd10;
	}
	shr.u32 	%r47, %r46, 20;
	setp.gt.u32 	%p1, %r46, 1048575;
	@%p1 bra 	$L__BB1_2;
	mul.f64 	%fd11, %fd10, 0d4350000000000000;
	{
	.reg .b32 %temp; 
	mov.b64 	{%temp, %r46}, %fd11;
	}
	{
	.reg .b32 %temp; 
	mov.b64 	{%r45, %temp}, %fd11;
	}
	shr.u32 	%r16, %r46, 20;
	add.s32 	%r47, %r16, -54;
$L__BB1_2:
	add.s32 	%r48, %r47, -1023;
	and.b32  	%r17, %r46, -2146435073;
	or.b32  	%r18, %r17, 1072693248;
	mov.b64 	%fd107, {%r45, %r18};
	setp.lt.u32 	%p2, %r18, 1073127583;
	@%p2 bra 	$L__BB1_4;
	{
	.reg .b32 %temp; 
	mov.b64 	{%r19, %temp}, %fd107;
	}
	{
	.reg .b32 %temp; 
	mov.b64 	{%temp, %r20}, %fd107;
	}
	add.s32 	%r21, %r20, -1048576;
	mov.b64 	%fd107, {%r19, %r21};
	add.s32 	%r48, %r47, -1022;
$L__BB1_4:
	add.f64 	%fd12, %fd107, 0dBFF0000000000000;
	add.f64 	%fd13, %fd107, 0d3FF0000000000000;
	rcp.approx.ftz.f64 	%fd14, %fd13;
	neg.f64 	%fd15, %fd13;
	fma.rn.f64 	%fd16, %fd15, %fd14, 0d3FF0000000000000;
	fma.rn.f64 	%fd17, %fd16, %fd16, %fd16;
	fma.rn.f64 	%fd18, %fd17, %fd14, %fd14;
	mul.f64 	%fd19, %fd12, %fd18;
	fma.rn.f64 	%fd20, %fd12, %fd18, %fd19;
	mul.f64 	%fd21, %fd20, %fd20;
	fma.rn.f64 	%fd22, %fd21, 0d3EB0F5FF7D2CAFE2, 0d3ED0F5D241AD3B5A;
	fma.rn.f64 	%fd23, %fd22, %fd21, 0d3EF3B20A75488A3F;
	fma.rn.f64 	%fd24, %fd23, %fd21, 0d3F1745CDE4FAECD5;
	fma.rn.f64 	%fd25, %fd24, %fd21, 0d3F3C71C7258A578B;
	fma.rn.f64 	%fd26, %fd25, %fd21, 0d3F6249249242B910;
	fma.rn.f64 	%fd27, %fd26, %fd21, 0d3F89999999999DFB;
	sub.f64 	%fd28, %fd12, %fd20;
	add.f64 	%fd29, %fd28, %fd28;
	neg.f64 	%fd30, %fd20;
	fma.rn.f64 	%fd31, %fd30, %fd12, %fd29;
	mul.f64 	%fd32, %fd18, %fd31;
	fma.rn.f64 	%fd33, %fd21, %fd27, 0d3FB5555555555555;
	mov.f64 	%fd34, 0d3FB5555555555555;
	sub.f64 	%fd35, %fd34, %fd33;
	fma.rn.f64 	%fd36, %fd21, %fd27, %fd35;
	add.f64 	%fd37, %fd36, 0dBC46A4CB00B9E7B0;
	add.f64 	%fd38, %fd33, %fd37;
	sub.f64 	%fd39, %fd33, %fd38;
	add.f64 	%fd40, %fd37, %fd39;
	mul.rn.f64 	%fd41, %fd20, %fd20;
	neg.f64 	%fd42, %fd41;
	fma.rn.f64 	%fd43, %fd20, %fd20, %fd42;
	{
	.reg .b32 %temp; 
	mov.b64 	{%r22, %temp}, %fd32;
	}
	{
	.reg .b32 %temp; 
	mov.b64 	{%temp, %r23}, %fd32;
	}
	add.s32 	%r24, %r23, 1048576;
	mov.b64 	%fd44, {%r22, %r24};
	fma.rn.f64 	%fd45, %fd20, %fd44, %fd43;
	mul.rn.f64 	%fd46, %fd41, %fd20;
	neg.f64 	%fd47, %fd46;
	fma.rn.f64 	%fd48, %fd41, %fd20, %fd47;
	fma.rn.f64 	%fd49, %fd41, %fd32, %fd48;
	fma.rn.f64 	%fd50, %fd45, %fd20, %fd49;
	mul.rn.f64 	%fd51, %fd38, %fd46;
	neg.f64 	%fd52, %fd51;
	fma.rn.f64 	%fd53, %fd38, %fd46, %fd52;
	fma.rn.f64 	%fd54, %fd38, %fd50, %fd53;
	fma.rn.f64 	%fd55, %fd40, %fd46, %fd54;
	add.f64 	%fd56, %fd51, %fd55;
	sub.f64 	%fd57, %fd51, %fd56;
	add.f64 	%fd58, %fd55, %fd57;
	add.f64 	%fd59, %fd20, %fd56;
	sub.f64 	%fd60, %fd20, %fd59;
	add.f64 	%fd61, %fd56, %fd60;
	add.f64 	%fd62, %fd58, %fd61;
	add.f64 	%fd63, %fd32, %fd62;
	add.f64 	%fd64, %fd59, %fd63;
	sub.f64 	%fd65, %fd59, %fd64;
	add.f64 	%fd66, %fd63, %fd65;
	xor.b32  	%r25, %r48, -2147483648;
	mov.b32 	%r26, 1127219200;
	mov.b64 	%fd67, {%r25, %r26};
	mov.b32 	%r27, -2147483648;
	mov.b64 	%fd68, {%r27, %r26};
	sub.f64 	%fd69, %fd67, %fd68;
	fma.rn.f64 	%fd70, %fd69, 0d3FE62E42FEFA39EF, %fd64;
	fma.rn.f64 	%fd71, %fd69, 0dBFE62E42FEFA39EF, %fd70;
	sub.f64 	%fd72, %fd71, %fd64;
	sub.f64 	%fd73, %fd66, %fd72;
	fma.rn.f64 	%fd74, %fd69, 0d3C7ABC9E3B39803F, %fd73;
	add.f64 	%fd75, %fd70, %fd74;
	sub.f64 	%fd76, %fd70, %fd75;
	add.f64 	%fd77, %fd74, %fd76;
	mov.f64 	%fd78, 0d4000000000000000;
	{
	.reg .b32 %temp; 
	mov.b64 	{%temp, %r28}, %fd78;
	}
	{
	.reg .b32 %temp; 
	mov.b64 	{%r29, %temp}, %fd78;
	}
	shl.b32 	%r30, %r28, 1;
	setp.gt.u32 	%p3, %r30, -33554433;
	and.b32  	%r31, %r28, -15728641;
	selp.b32 	%r32, %r31, %r28, %p3;
	mov.b64 	%fd79, {%r29, %r32};
	mul.rn.f64 	%fd80, %fd75, %fd79;
	neg.f64 	%fd81, %fd80;
	fma.rn.f64 	%fd82, %fd75, %fd79, %fd81;
	fma.rn.f64 	%fd83, %fd77, %fd79, %fd82;
	add.f64 	%fd4, %fd80, %fd83;
	sub.f64 	%fd84, %fd80, %fd4;
	add.f64 	%fd5, %fd83, %fd84;
	fma.rn.f64 	%fd85, %fd4, 0d3FF71547652B82FE, 0d4338000000000000;
	{
	.reg .b32 %temp; 
	mov.b64 	{%r13, %temp}, %fd85;
	}
	mov.f64 	%fd86, 0dC338000000000000;
	add.rn.f64 	%fd87, %fd85, %fd86;
	fma.rn.f64 	%fd88, %fd87, 0dBFE62E42FEFA39EF, %fd4;
	fma.rn.f64 	%fd89, %fd87, 0dBC7ABC9E3B39803F, %fd88;
	fma.rn.f64 	%fd90, %fd89, 0d3E5ADE1569CE2BDF, 0d3E928AF3FCA213EA;
	fma.rn.f64 	%fd91, %fd90, %fd89, 0d3EC71DEE62401315;
	fma.rn.f64 	%fd92, %fd91, %fd89, 0d3EFA01997C89EB71;
	fma.rn.f64 	%fd93, %fd92, %fd89, 0d3F2A01A014761F65;
	fma.rn.f64 	%fd94, %fd93, %fd89, 0d3F56C16C1852B7AF;
	fma.rn.f64 	%fd95, %fd94, %fd89, 0d3F81111111122322;
	fma.rn.f64 	%fd96, %fd95, %fd89, 0d3FA55555555502A1;
	fma.rn.f64 	%fd97, %fd96, %fd89, 0d3FC5555555555511;
	fma.rn.f64 	%fd98, %fd97, %fd89, 0d3FE000000000000B;
	fma.rn.f64 	%fd99, %fd98, %fd89, 0d3FF0000000000000;
	fma.rn.f64 	%fd100, %fd99, %fd89, 0d3FF0000000000000;
	{
	.reg .b32 %temp; 
	mov.b64 	{%r14, %temp}, %fd100;
	}
	{
	.reg .b32 %temp; 
	mov.b64 	{%temp, %r15}, %fd100;
	}
	shl.b32 	%r33, %r13, 20;
	add.s32 	%r34, %r33, %r15;
	mov.b64 	%fd108, {%r14, %r34};
	{
	.reg .b32 %temp; 
	mov.b64 	{%temp, %r35}, %fd4;
	}
	mov.b32 	%f2, %r35;
	abs.f32 	%f1, %f2;
	setp.lt.f32 	%p4, %f1, 0f4086232B;
	@%p4 bra 	$L__BB1_7;
	setp.lt.f64 	%p5, %fd4, 0d0000000000000000;
	add.f64 	%fd101, %fd4, 0d7FF0000000000000;
	selp.f64 	%fd108, 0d0000000000000000, %fd101, %p5;
	setp.geu.f32 	%p6, %f1, 0f40874800;
	@%p6 bra 	$L__BB1_7;
	shr.u32 	%r36, %r13, 31;
	add.s32 	%r37, %r13, %r36;
	shr.s32 	%r38, %r37, 1;
	shl.b32 	%r39, %r38, 20;
	add.s32 	%r40, %r15, %r39;
	mov.b64 	%fd102, {%r14, %r40};
	sub.s32 	%r41, %r13, %r38;
	shl.b32 	%r42, %r41, 20;
	add.s32 	%r43, %r42, 1072693248;
	mov.b32 	%r44, 0;
	mov.b64 	%fd103, {%r44, %r43};
	mul.f64 	%fd108, %fd103, %fd102;
$L__BB1_7:
	abs.f64 	%fd104, %fd108;
	setp.eq.f64 	%p7, %fd104, 0d7FF0000000000000;
	fma.rn.f64 	%fd105, %fd108, %fd5, %fd108;
	selp.f64 	%fd106, %fd108, %fd105, %p7;
	st.param.f64 	[func_retval0], %fd106;
	ret;

}


// ===== COMPILED SASS (sm_100) =====

	.target	sm_100

	.elftype	@"ET_EXEC"


//--------------------- .note.nv.tkinfo           --------------------------
	.section	.note.nv.tkinfo,"",@"SHT_NOTE"
	.sectionflags	@"SHF_NOTE_NV_TKINFO"
	.tkinfo
        /*0018*/ 	.word	0x00000002
        /*0030*/ 	.string	""
        /*0030*/ 	.string	"ptxas"
        /*0030*/ 	.string	"Cuda compilation tools, release 13.0, V13.0.88"
        /*0030*/ 	.string	"Build cuda_13.0.r13.0/compiler.36424714_0"
        /*0030*/ 	.string	"-arch sm_100 -m 64 "



//--------------------- .note.nv.cuinfo           --------------------------
	.section	.note.nv.cuinfo,"",@"SHT_NOTE"
	.sectionflags	@"SHF_NOTE_NV_CUINFO"
        /*0018*/ 	.short	0x0002
        /*001a*/ 	.short	0x0064
        /*001c*/ 	.short	0x0082
	.zero		2


//--------------------- .nv.info                  --------------------------
	.section	.nv.info,"",@"SHT_CUDA_INFO"
	.align	4


	//----- nvinfo : EIATTR_REGCOUNT
	.align		4
        /*0000*/ 	.byte	0x04, 0x2f
        /*0002*/ 	.short	(.L_1 - .L_0)
	.align		4
.L_0:
        /*0004*/ 	.word	index@(_Z18Euclidean_distancePbPddy)
        /*0008*/ 	.word	0x00000020


	//----- nvinfo : EIATTR_FRAME_SIZE
	.align		4
.L_1:
        /*000c*/ 	.byte	0x04, 0x11
        /*000e*/ 	.short	(.L_3 - .L_2)
	.align		4
.L_2:
        /*0010*/ 	.word	index@($_Z18Euclidean_distancePbPddy$__internal_accurate_pow)
        /*0014*/ 	.word	0x00000000


	//----- nvinfo : EIATTR_FRAME_SIZE
	.align		4
.L_3:
        /*0018*/ 	.byte	0x04, 0x11
        /*001a*/ 	.short	(.L_5 - .L_4)
	.align		4
.L_4:
        /*001c*/ 	.word	index@($__internal_0_$__cuda_sm20_dsqrt_rn_f64_mediumpath_v1)
        /*0020*/ 	.word	0x00000000


	//----- nvinfo : EIATTR_FRAME_SIZE
	.align		4
.L_5:
        /*0024*/ 	.byte	0x04, 0x11
        /*0026*/ 	.short	(.L_7 - .L_6)
	.align		4
.L_6:
        /*0028*/ 	.word	index@(_Z18Euclidean_distancePbPddy)
        /*002c*/ 	.word	0x00000000


	//----- nvinfo : EIATTR_MIN_STACK_SIZE
	.align		4
.L_7:
        /*0030*/ 	.byte	0x04, 0x12
        /*0032*/ 	.short	(.L_9 - .L_8)
	.align		4
.L_8:
        /*0034*/ 	.word	index@(_Z18Euclidean_distancePbPddy)
        /*0038*/ 	.word	0x00000000
.L_9:


//--------------------- .nv.compat                --------------------------
	.section	.nv.compat,"",@"SHT_CUDA_COMPAT_INFO"
	.align	4
        /*0000*/ 	.byte	0x02, 0x09, 0x00, 0x00, 0x02, 0x02, 0x01, 0x00, 0x02, 0x05, 0x05, 0x00, 0x03, 0x07, 0x01, 0x01
        /*0010*/ 	.byte	0x02, 0x03, 0x00, 0x00, 0x02, 0x06, 0x01, 0x00, 0x04, 0x0b, 0x08, 0x00, 0x01, 0x00, 0x00, 0x00
        /*0020*/ 	.byte	0x00, 0x00, 0x00, 0x00


//--------------------- .nv.info._Z18Euclidean_distancePbPddy --------------------------
	.section	.nv.info._Z18Euclidean_distancePbPddy,"",@"SHT_CUDA_INFO"
	.sectionflags	@""
	.align	4


	//----- nvinfo : EIATTR_CUDA_API_VERSION
	.align		4
        /*0000*/ 	.byte	0x04, 0x37
        /*0002*/ 	.short	(.L_11 - .L_10)
.L_10:
        /*0004*/ 	.word	0x00000082


	//----- nvinfo : EIATTR_KPARAM_INFO
	.align		4
.L_11:
        /*0008*/ 	.byte	0x04, 0x17
        /*000a*/ 	.short	(.L_13 - .L_12)
.L_12:
        /*000c*/ 	.word	0x00000000
        /*0010*/ 	.short	0x0003
        /*0012*/ 	.short	0x0018
        /*0014*/ 	.byte	0x00, 0xf0, 0x21, 0x00


	//----- nvinfo : EIATTR_KPARAM_INFO
	.align		4
.L_13:
        /*0018*/ 	.byte	0x04, 0x17
        /*001a*/ 	.short	(.L_15 - .L_14)
.L_14:
        /*001c*/ 	.word	0x00000000
        /*0020*/ 	.short	0x0002
        /*0022*/ 	.short	0x0010
        /*0024*/ 	.byte	0x00, 0xf0, 0x21, 0x00


	//----- nvinfo : EIATTR_KPARAM_INFO
	.align		4
.L_15:
        /*0028*/ 	.byte	0x04, 0x17
        /*002a*/ 	.short	(.L_17 - .L_16)
.L_16:
        /*002c*/ 	.word	0x00000000
        /*0030*/ 	.short	0x0001
        /*0032*/ 	.short	0x0008
        /*0034*/ 	.byte	0x00, 0xf5, 0x21, 0x00


	//----- nvinfo : EIATTR_KPARAM_INFO
	.align		4
.L_17:
        /*0038*/ 	.byte	0x04, 0x17
        /*003a*/ 	.short	(.L_19 - .L_18)
.L_18:
        /*003c*/ 	.word	0x00000000
        /*0040*/ 	.short	0x0000
        /*0042*/ 	.short	0x0000
        /*0044*/ 	.byte	0x00, 0xf5, 0x21, 0x00


	//----- nvinfo : EIATTR_SPARSE_MMA_MASK
	.align		4
.L_19:
        /*0048*/ 	.byte	0x03, 0x50
        /*004a*/ 	.short	0x0000


	//----- nvinfo : EIATTR_MAXREG_COUNT
	.align		4
        /*004c*/ 	.byte	0x03, 0x1b
        /*004e*/ 	.short	0x00ff


	//----- nvinfo : EIATTR_MERCURY_ISA_VERSION
	.align		4
        /*0050*/ 	.byte	0x03, 0x5f
        /*0052*/ 	.short	0x0101


	//----- nvinfo : EIATTR_VRC_CTA_INIT_COUNT
	.align		4
        /*0054*/ 	.byte	0x02, 0x4a
	.zero		1
	.zero		1


	//----- nvinfo : EIATTR_EXIT_INSTR_OFFSETS
	.align		4
        /*0058*/ 	.byte	0x04, 0x1c
        /*005a*/ 	.short	(.L_21 - .L_20)


	//   ....[0]....
.L_20:
        /*005c*/ 	.word	0x000000f0


	//   ....[1]....
        /*0060*/ 	.word	0x000006e0


	//   ....[2]....
        /*0064*/ 	.word	0x00000770


	//----- nvinfo : EIATTR_CRS_STACK_SIZE
	.align		4
.L_21:
        /*0068*/ 	.byte	0x04, 0x1e
        /*006a*/ 	.short	(.L_23 - .L_22)
.L_22:
        /*006c*/ 	.word	0x00000000


	//----- nvinfo : EIATTR_CBANK_PARAM_SIZE
	.align		4
.L_23:
        /*0070*/ 	.byte	0x03, 0x19
        /*0072*/ 	.short	0x0020


	//----- nvinfo : EIATTR_PARAM_CBANK
	.align		4
        /*0074*/ 	.byte	0x04, 0x0a
        /*0076*/ 	.short	(.L_25 - .L_24)
	.align		4
.L_24:
        /*0078*/ 	.word	index@(.nv.constant0._Z18Euclidean_distancePbPddy)
        /*007c*/ 	.short	0x0380
        /*007e*/ 	.short	0x0020


	//----- nvinfo : EIATTR_SW_WAR
	.align		4
.L_25:
        /*0080*/ 	.byte	0x04, 0x36
        /*0082*/ 	.short	(.L_27 - .L_26)
.L_26:
        /*0084*/ 	.word	0x00000008
.L_27:


//--------------------- .nv.callgraph             --------------------------
	.section	.nv.callgraph,"",@"SHT_CUDA_CALLGRAPH"
	.align	4
	.sectionentsize	8
	.align		4
        /*0000*/ 	.word	0x00000000
	.align		4
        /*0004*/ 	.word	0xffffffff
	.align		4
        /*0008*/ 	.word	0x00000000
	.align		4
        /*000c*/ 	.word	0xfffffffe
	.align		4
        /*0010*/ 	.word	0x00000000
	.align		4
        /*0014*/ 	.word	0xfffffffd
	.align		4
        /*0018*/ 	.word	0x00000000
	.align		4
        /*001c*/ 	.word	0xfffffffc


//--------------------- .text._Z18Euclidean_distancePbPddy --------------------------
	.section	.text._Z18Euclidean_distancePbPddy,"ax",@progbits
	.align	128
        .global         _Z18Euclidean_distancePbPddy
        .type           _Z18Euclidean_distancePbPddy,@function
        .size           _Z18Euclidean_distancePbPddy,(.L_x_16 - _Z18Euclidean_distancePbPddy)
        .other          _Z18Euclidean_distancePbPddy,@"STO_CUDA_ENTRY STV_DEFAULT"
_Z18Euclidean_distancePbPddy:
.text._Z18Euclidean_distancePbPddy:
[----:B------:R-:W-:Y:S01]  /*0000*/  LDC R1, c[0x0][0x37c] ;  /* 0x0000df00ff017b82 */ /* 0x000fe20000000800 */
[----:B------:R-:W0:Y:S07]  /*0010*/  S2R R2, SR_TID.X ;  /* 0x0000000000027919 */ /* 0x000e2e0000002100 */
[----:B------:R-:W0:Y:S01]  /*0020*/  LDC R3, c[0x0][0x360] ;  /* 0x0000d800ff037b82 */ /* 0x000e220000000800 */
[----:B------:R-:W1:Y:S01]  /*0030*/  LDCU.64 UR6, c[0x0][0x398] ;  /* 0x00007300ff0677ac */ /* 0x000e620008000a00 */
[----:B------:R-:W2:Y:S06]  /*0040*/  S2R R0, SR_TID.Y ;  /* 0x0000000000007919 */ /* 0x000eac0000002200 */
[----:B------:R-:W0:Y:S08]  /*0050*/  S2UR UR4, SR_CTAID.X ;  /* 0x00000000000479c3 */ /* 0x000e300000002500 */
[----:B------:R-:W2:Y:S08]  /*0060*/  S2UR UR5, SR_CTAID.Y ;  /* 0x00000000000579c3 */ /* 0x000eb00000002600 */
[----:B------:R-:W2:Y:S01]  /*0070*/  LDC R5, c[0x0][0x364] ;  /* 0x0000d900ff057b82 */ /* 0x000ea20000000800 */
[----:B0-----:R-:W-:-:S02]  /*0080*/  IMAD R2, R3, UR4, R2 ;  /* 0x0000000403027c24 */ /* 0x001fc4000f8e0202 */
[----:B--2---:R-:W-:-:S05]  /*0090*/  IMAD R0, R5, UR5, R0 ;  /* 0x0000000505007c24 */ /* 0x004fca000f8e0200 */
[----:B------:R-:W-:-:S04]  /*00a0*/  ISETP.GT.U32.AND P0, PT, R2, R0, PT ;  /* 0x000000000200720c */ /* 0x000fc80003f04070 */
[----:B------:R-:W-:-:S04]  /*00b0*/  ISETP.GT.U32.AND.EX P0, PT, RZ, RZ, PT, P0 ;  /* 0x000000ffff00720c */ /* 0x000fc80003f04100 */
[----:B------:R-:W-:-:S04]  /*00c0*/  SEL R4, R2, R0, P0 ;  /* 0x0000000002047207 */ /* 0x000fc80000000000 */
[----:B-1----:R-:W-:-:S04]  /*00d0*/  ISETP.GE.U32.AND P0, PT, R4, UR6, PT ;  /* 0x0000000604007c0c */ /* 0x002fc8000bf06070 */
[----:B------:R-:W-:-:S13]  /*00e0*/  ISETP.GE.U32.AND.EX P0, PT, RZ, UR7, PT, P0 ;  /* 0x00000007ff007c0c */ /* 0x000fda000bf06100 */
[----:B------:R-:W-:Y:S05]  /*00f0*/  @P0 EXIT ;  /* 0x000000000000094d */ /* 0x000fea0003800000 */
[----:B------:R-:W0:Y:S01]  /*0100*/  LDCU.64 UR6, c[0x0][0x388] ;  /* 0x00007100ff0677ac */ /* 0x000e220008000a00 */
[----:B------:R-:W1:Y:S01]  /*0110*/  LDCU.64 UR4, c[0x0][0x358] ;  /* 0x00006b00ff0477ac */ /* 0x000e620008000a00 */
[----:B0-----:R-:W-:Y:S02]  /*0120*/  LEA R4, P0, R2, UR6, 0x4 ;  /* 0x0000000602047c11 */ /* 0x001fe4000f8020ff */
[----:B------:R-:W-:Y:S02]  /*0130*/  LEA R6, P1, R0, UR6, 0x4 ;  /* 0x0000000600067c11 */ /* 0x000fe4000f8220ff */
[----:B------:R-:W-:Y:S02]  /*0140*/  LEA.HI.X R5, R2, UR7, RZ, 0x4, P0 ;  /* 0x0000000702057c11 */ /* 0x000fe400080f24ff */
[----:B------:R-:W-:-:S03]  /*0150*/  LEA.HI.X R7, R0, UR7, RZ, 0x4, P1 ;  /* 0x0000000700077c11 */ /* 0x000fc600088f24ff */
[----:B-1----:R-:W2:Y:S04]  /*0160*/  LDG.E.64 R8, desc[UR4][R4.64] ;  /* 0x0000000404087981 */ /* 0x002ea8000c1e1b00 */
[----:B------:R-:W2:Y:S01]  /*0170*/  LDG.E.64 R10, desc[UR4][R6.64] ;  /* 0x00000004060a7981 */ /* 0x000ea2000c1e1b00 */
[----:B------:R-:W-:Y:S01]  /*0180*/  BSSY.RECONVERGENT B0, `(.L_x_0) ;  /* 0x0000006000007945 */ /* 0x000fe20003800200 */
[----:B------:R-:W-:Y:S01]  /*0190*/  MOV R28, 0x1e0 ;  /* 0x000001e0001c7802 */ /* 0x000fe20000000f00 */
[----:B--2---:R-:W-:-:S08]  /*01a0*/  DADD R8, R8, -R10 ;  /* 0x0000000008087229 */ /* 0x004fd0000000080a */
[----:B------:R-:W-:-:S10]  /*01b0*/  DADD R22, -RZ, |R8| ;  /* 0x00000000ff167229 */ /* 0x000fd40000000508 */
[----:B------:R-:W-:-:S07]  /*01c0*/  IMAD.MOV.U32 R14, RZ, RZ, R22 ;  /* 0x000000ffff0e7224 */ /* 0x000fce00078e0016 */
[----:B------:R-:W-:Y:S05]  /*01d0*/  CALL.REL.NOINC `($_Z18Euclidean_distancePbPddy$__internal_accurate_pow) ;  /* 0x0000000800107944 */ /* 0x000fea0003c00000 */
[----:B------:R-:W-:Y:S05]  /*01e0*/  BSYNC.RECONVERGENT B0 ;  /* 0x0000000000007941 */ /* 0x000fea0003800200 */
.L_x_0:
[----:B------:R-:W2:Y:S04]  /*01f0*/  LDG.E.64 R4, desc[UR4][R4.64+0x8] ;  /* 0x0000080404047981 */ /* 0x000ea8000c1e1b00 */
[----:B------:R-:W2:Y:S01]  /*0200*/  LDG.E.64 R6, desc[UR4][R6.64+0x8] ;  /* 0x0000080406067981 */ /* 0x000ea2000c1e1b00 */
[C---:B------:R-:W-:Y:S01]  /*0210*/  DADD R12, R8.reuse, 2 ;  /* 0x40000000080c7429 */ /* 0x040fe20000000000 */
[----:B------:R-:W-:Y:S01]  /*0220*/  BSSY.RECONVERGENT B0, `(.L_x_1) ;  /* 0x0000010000007945 */ /* 0x000fe20003800200 */
[C---:B------:R-:W-:Y:S02]  /*0230*/  DSETP.NEU.AND P1, PT, R8.reuse, RZ, PT ;  /* 0x000000ff0800722a */ /* 0x040fe40003f2d000 */
[----:B------:R-:W-:-:S06]  /*0240*/  DSETP.NEU.AND P0, PT, R8, 1, PT ;  /* 0x3ff000000800742a */ /* 0x000fcc0003f0d000 */
[----:B------:R-:W-:-:S04]  /*0250*/  LOP3.LUT R12, R13, 0x7ff00000, RZ, 0xc0, !PT ;  /* 0x7ff000000d0c7812 */ /* 0x000fc800078ec0ff */
[----:B------:R-:W-:Y:S02]  /*0260*/  ISETP.NE.AND P2, PT, R12, 0x7ff00000, PT ;  /* 0x7ff000000c00780c */ /* 0x000fe40003f45270 */
[----:B------:R-:W-:Y:S01]  /*0270*/  @!P1 CS2R R10, SRZ ;  /* 0x00000000000a9805 */ /* 0x000fe2000001ff00 */
[----:B--2---:R-:W-:-:S08]  /*0280*/  DADD R4, R4, -R6 ;  /* 0x0000000004047229 */ /* 0x004fd00000000806 */
[----:B------:R-:W-:-:S10]  /*0290*/  DADD R22, -RZ, |R4| ;  /* 0x00000000ff167229 */ /* 0x000fd40000000504 */
[----:B------:R-:W-:Y:S01]  /*02a0*/  IMAD.MOV.U32 R14, RZ, RZ, R22 ;  /* 0x000000ffff0e7224 */ /* 0x000fe200078e0016 */
[----:B------:R-:W-:Y:S06]  /*02b0*/  @P2 BRA `(.L_x_2) ;  /* 0x0000000000182947 */ /* 0x000fec0003800000 */
[----:B------:R-:W-:-:S14]  /*02c0*/  DSETP.NAN.AND P1, PT, R8, R8, PT ;  /* 0x000000080800722a */ /* 0x000fdc0003f28000 */
[----:B------:R-:W-:Y:S01]  /*02d0*/  @P1 DADD R10, R8, 2 ;  /* 0x40000000080a1429 */ /* 0x000fe20000000000 */
[----:B------:R-:W-:Y:S10]  /*02e0*/  @P1 BRA `(.L_x_2) ;  /* 0x00000000000c1947 */ /* 0x000ff40003800000 */
[----:B------:R-:W-:-:S14]  /*02f0*/  DSETP.NEU.AND P1, PT, |R8|, +INF , PT ;  /* 0x7ff000000800742a */ /* 0x000fdc0003f2d200 */
[----:B------:R-:W-:Y:S02]  /*0300*/  @!P1 IMAD.MOV.U32 R10, RZ, RZ, 0x0 ;  /* 0x00000000ff0a9424 */ /* 0x000fe400078e00ff */
[----:B------:R-:W-:-:S07]  /*0310*/  @!P1 IMAD.MOV.U32 R11, RZ, RZ, 0x7ff00000 ;  /* 0x7ff00000ff0b9424 */ /* 0x000fce00078e00ff */
.L_x_2:
[----:B------:R-:W-:Y:S05]  /*0320*/  BSYNC.RECONVERGENT B0 ;  /* 0x0000000000007941 */ /* 0x000fea0003800200 */
.L_x_1:
[----:B------:R-:W-:Y:S01]  /*0330*/  BSSY.RECONVERGENT B0, `(.L_x_3) ;  /* 0x0000005000007945 */ /* 0x000fe20003800200 */
[----:B------:R-:W-:Y:S02]  /*0340*/  FSEL R6, R10, RZ, P0 ;  /* 0x000000ff0a067208 */ /* 0x000fe40000000000 */
[----:B------:R-:W-:Y:S02]  /*0350*/  FSEL R7, R11, 1.875, P0 ;  /* 0x3ff000000b077808 */ /* 0x000fe40000000000 */
[----:B------:R-:W-:-:S07]  /*0360*/  MOV R28, 0x380 ;  /* 0x00000380001c7802 */ /* 0x000fce0000000f00 */
[----:B------:R-:W-:Y:S05]  /*0370*/  CALL.REL.NOINC `($_Z18Euclidean_distancePbPddy$__internal_accurate_pow) ;  /* 0x0000000400a87944 */ /* 0x000fea0003c00000 */
[----:B------:R-:W-:Y:S05]  /*0380*/  BSYNC.RECONVERGENT B0 ;  /* 0x0000000000007941 */ /* 0x000fea0003800200 */
.L_x_3:
[C---:B------:R-:W-:Y:S01]  /*0390*/  DADD R8, R4.reuse, 2 ;  /* 0x4000000004087429 */ /* 0x040fe20000000000 */
[----:B------:R-:W-:Y:S01]  /*03a0*/  BSSY.RECONVERGENT B0, `(.L_x_4) ;  /* 0x000000d000007945 */ /* 0x000fe20003800200 */
[C---:B------:R-:W-:Y:S02]  /*03b0*/  DSETP.NEU.AND P1, PT, R4.reuse, RZ, PT ;  /* 0x000000ff0400722a */ /* 0x040fe40003f2d000 */
[----:B------:R-:W-:-:S06]  /*03c0*/  DSETP.NEU.AND P0, PT, R4, 1, PT ;  /* 0x3ff000000400742a */ /* 0x000fcc0003f0d000 */
[----:B------:R-:W-:-:S04]  /*03d0*/  LOP3.LUT R8, R9, 0x7ff00000, RZ, 0xc0, !PT ;  /* 0x7ff0000009087812 */ /* 0x000fc800078ec0ff */
[----:B------:R-:W-:Y:S02]  /*03e0*/  ISETP.NE.AND P2, PT, R8, 0x7ff00000, PT ;  /* 0x7ff000000800780c */ /* 0x000fe40003f45270 */
[----:B------:R-:W-:-:S11]  /*03f0*/  @!P1 CS2R R10, SRZ ;  /* 0x00000000000a9805 */ /* 0x000fd6000001ff00 */
[----:B------:R-:W-:Y:S05]  /*0400*/  @P2 BRA `(.L_x_5) ;  /* 0x0000000000182947 */ /* 0x000fea0003800000 */
[----:B------:R-:W-:-:S14]  /*0410*/  DSETP.NAN.AND P1, PT, R4, R4, PT ;  /* 0x000000040400722a */ /* 0x000fdc0003f28000 */
[----:B------:R-:W-:Y:S01]  /*0420*/  @P1 DADD R10, R4, 2 ;  /* 0x40000000040a1429 */ /* 0x000fe20000000000 */
[----:B------:R-:W-:Y:S10]  /*0430*/  @P1 BRA `(.L_x_5) ;  /* 0x00000000000c1947 */ /* 0x000ff40003800000 */
[----:B------:R-:W-:-:S14]  /*0440*/  DSETP.NEU.AND P1, PT, |R4|, +INF , PT ;  /* 0x7ff000000400742a */ /* 0x000fdc0003f2d200 */
[----:B------:R-:W-:Y:S02]  /*0450*/  @!P1 IMAD.MOV.U32 R10, RZ, RZ, 0x0 ;  /* 0x00000000ff0a9424 */ /* 0x000fe400078e00ff */
[----:B------:R-:W-:-:S07]  /*0460*/  @!P1 IMAD.MOV.U32 R11, RZ, RZ, 0x7ff00000 ;  /* 0x7ff00000ff0b9424 */ /* 0x000fce00078e00ff */
.L_x_5:
[----:B------:R-:W-:Y:S05]  /*0470*/  BSYNC.RECONVERGENT B0 ;  /* 0x0000000000007941 */ /* 0x000fea0003800200 */
.L_x_4:
[----:B------:R-:W-:Y:S01]  /*0480*/  FSEL R8, R10, RZ, P0 ;  /* 0x000000ff0a087208 */ /* 0x000fe20000000000 */
[----:B------:R-:W-:Y:S01]  /*0490*/  IMAD.MOV.U32 R10, RZ, RZ, 0x0 ;  /* 0x00000000ff0a7424 */ /* 0x000fe200078e00ff */
[----:B------:R-:W-:Y:S01]  /*04a0*/  FSEL R9, R11, 1.875, P0 ;  /* 0x3ff000000b097808 */ /* 0x000fe20000000000 */
[----:B------:R-:W-:Y:S01]  /*04b0*/  IMAD.MOV.U32 R11, RZ, RZ, 0x3fd80000 ;  /* 0x3fd80000ff0b7424 */ /* 0x000fe200078e00ff */
[----:B------:R-:W-:Y:S04]  /*04c0*/  BSSY.RECONVERGENT B0, `(.L_x_6) ;  /* 0x0000014000007945 */ /* 0x000fe80003800200 */
[----:B------:R-:W-:-:S06]  /*04d0*/  DADD R8, R6, R8 ;  /* 0x0000000006087229 */ /* 0x000fcc0000000008 */
[----:B------:R-:W0:Y:S04]  /*04e0*/  MUFU.RSQ64H R7, R9 ;  /* 0x0000000900077308 */ /* 0x000e280000001c00 */
[----:B------:R-:W-:-:S05]  /*04f0*/  VIADD R6, R9, 0xfcb00000 ;  /* 0xfcb0000009067836 */ /* 0x000fca0000000000 */
[----:B------:R-:W-:Y:S01]  /*0500*/  ISETP.GE.U32.AND P0, PT, R6, 0x7ca00000, PT ;  /* 0x7ca000000600780c */ /* 0x000fe20003f06070 */
[----:B0-----:R-:W-:-:S08]  /*0510*/  DMUL R4, R6, R6 ;  /* 0x0000000606047228 */ /* 0x001fd00000000000 */
[----:B------:R-:W-:-:S08]  /*0520*/  DFMA R4, R8, -R4, 1 ;  /* 0x3ff000000804742b */ /* 0x000fd00000000804 */
[----:B------:R-:W-:Y:S02]  /*0530*/  DFMA R10, R4, R10, 0.5 ;  /* 0x3fe00000040a742b */ /* 0x000fe4000000000a */
[----:B------:R-:W-:-:S08]  /*0540*/  DMUL R4, R6, R4 ;  /* 0x0000000406047228 */ /* 0x000fd00000000000 */
[----:B------:R-:W-:-:S08]  /*0550*/  DFMA R12, R10, R4, R6 ;  /* 0x000000040a0c722b */ /* 0x000fd00000000006 */
[----:B------:R-:W-:Y:S02]  /*0560*/  DMUL R14, R8, R12 ;  /* 0x0000000c080e7228 */ /* 0x000fe40000000000 */
[----:B------:R-:W-:Y:S01]  /*0570*/  VIADD R11, R13, 0xfff00000 ;  /* 0xfff000000d0b7836 */ /* 0x000fe20000000000 */
[----:B------:R-:W-:-:S05]  /*0580*/  MOV R10, R12 ;  /* 0x0000000c000a7202 */ /* 0x000fca0000000f00 */
[----:B------:R-:W-:-:S08]  /*0590*/  DFMA R16, R14, -R14, R8 ;  /* 0x8000000e0e10722b */ /* 0x000fd00000000008 */
[----:B------:R-:W-:Y:S01]  /*05a0*/  DFMA R4, R16, R10, R14 ;  /* 0x0000000a1004722b */ /* 0x000fe2000000000e */
[----:B------:R-:W-:Y:S10]  /*05b0*/  @!P0 BRA `(.L_x_7) ;  /* 0x0000000000108947 */ /* 0x000ff40003800000 */
[----:B------:R-:W-:-:S07]  /*05c0*/  MOV R4, 0x5e0 ;  /* 0x000005e000047802 */ /* 0x000fce0000000f00 */
[----:B------:R-:W-:Y:S05]  /*05d0*/  CALL.REL.NOINC `($__internal_0_$__cuda_sm20_dsqrt_rn_f64_mediumpath_v1) ;  /* 0x0000000000687944 */ /* 0x000fea0003c00000 */
[----:B------:R-:W-:Y:S02]  /*05e0*/  IMAD.MOV.U32 R4, RZ, RZ, R6 ;  /* 0x000000ffff047224 */ /* 0x000fe400078e0006 */
[----:B------:R-:W-:-:S07]  /*05f0*/  IMAD.MOV.U32 R5, RZ, RZ, R7 ;  /* 0x000000ffff057224 */ /* 0x000fce00078e0007 */
.L_x_7:
[----:B------:R-:W-:Y:S05]  /*0600*/  BSYNC.RECONVERGENT B0 ;  /* 0x0000000000007941 */ /* 0x000fea0003800200 */
.L_x_6:
[----:B------:R-:W0:Y:S02]  /*0610*/  LDCU.64 UR6, c[0x0][0x390] ;  /* 0x00007200ff0677ac */ /* 0x000e240008000a00 */
[----:B0-----:R-:W-:-:S14]  /*0620*/  DSETP.GTU.AND P0, PT, R4, UR6, PT ;  /* 0x0000000604007e2a */ /* 0x001fdc000bf0c000 */
[----:B------:R-:W-:Y:S05]  /*0630*/  @P0 BRA `(.L_x_8) ;  /* 0x00000000002c0947 */ /* 0x000fea0003800000 */
[----:B------:R-:W0:Y:S01]  /*0640*/  LDCU.64 UR8, c[0x0][0x398] ;  /* 0x00007300ff0877ac */ /* 0x000e220008000a00 */
[----:B------:R-:W-:Y:S02]  /*0650*/  IMAD.MOV.U32 R3, RZ, RZ, RZ ;  /* 0x000000ffff037224 */ /* 0x000fe400078e00ff */
[----:B------:R-:W-:Y:S01]  /*0660*/  IMAD.MOV.U32 R4, RZ, RZ, 0x1 ;  /* 0x00000001ff047424 */ /* 0x000fe200078e00ff */
[----:B------:R-:W1:Y:S01]  /*0670*/  LDCU.64 UR6, c[0x0][0x380] ;  /* 0x00007000ff0677ac */ /* 0x000e620008000a00 */
[----:B0-----:R-:W-:-:S04]  /*0680*/  IMAD.WIDE.U32 R2, R0, UR8, R2 ;  /* 0x0000000800027c25 */ /* 0x001fc8000f8e0002 */
[----:B------:R-:W-:Y:S01]  /*0690*/  IMAD R0, R0, UR9, R3 ;  /* 0x0000000900007c24 */ /* 0x000fe2000f8e0203 */
[----:B-1----:R-:W-:-:S04]  /*06a0*/  IADD3 R2, P0, PT, R2, UR6, RZ ;  /* 0x0000000602027c10 */ /* 0x002fc8000ff1e0ff */
[----:B------:R-:W-:Y:S02]  /*06b0*/  IADD3.X R3, PT, PT, R0, UR7, RZ, P0, !PT ;  /* 0x0000000700037c10 */ /* 0x000fe400087fe4ff */
[----:B------:R-:W-:-:S05]  /*06c0*/  PRMT R0, R4, 0x7610, R0 ;  /* 0x0000761004007816 */ /* 0x000fca0000000000 */
[----:B------:R-:W-:Y:S01]  /*06d0*/  STG.E.U8 desc[UR4][R2.64], R0 ;  /* 0x0000000002007986 */ /* 0x000fe2000c101104 */
[----:B------:R-:W-:Y:S05]  /*06e0*/  EXIT ;  /* 0x000000000000794d */ /* 0x000fea0003800000 */
.L_x_8:
[----:B------:R-:W0:Y:S01]  /*06f0*/  LDCU.64 UR6, c[0x0][0x398] ;  /* 0x00007300ff0677ac */ /* 0x000e220008000a00 */
[----:B------:R-:W-:Y:S01]  /*0700*/  IMAD.MOV.U32 R3, RZ, RZ, RZ ;  /* 0x000000ffff037224 */ /* 0x000fe200078e00ff */
[----:B------:R-:W1:Y:S01]  /*0710*/  LDCU.64 UR8, c[0x0][0x380] ;  /* 0x00007000ff0877ac */ /* 0x000e620008000a00 */
[----:B0-----:R-:W-:-:S04]  /*0720*/  IMAD.WIDE.U32 R2, R0, UR6, R2 ;  /* 0x0000000600027c25 */ /* 0x001fc8000f8e0002 */
[----:B------:R-:W-:Y:S01]  /*0730*/  IMAD R0, R0, UR7, R3 ;  /* 0x0000000700007c24 */ /* 0x000fe2000f8e0203 */
[----:B-1----:R-:W-:-:S04]  /*0740*/  IADD3 R2, P0, PT, R2, UR8, RZ ;  /* 0x0000000802027c10 */ /* 0x002fc8000ff1e0ff */
[----:B------:R-:W-:-:S05]  /*0750*/  IADD3.X R3, PT, PT, R0, UR9, RZ, P0, !PT ;  /* 0x0000000900037c10 */ /* 0x000fca00087fe4ff */
[----:B------:R-:W-:Y:S01]  /*0760*/  STG.E.U8 desc[UR4][R2.64], RZ ;  /* 0x000000ff02007986 */ /* 0x000fe2000c101104 */
[----:B------:R-:W-:Y:S05]  /*0770*/  EXIT ;  /* 0x000000000000794d */ /* 0x000fea0003800000 */
        .weak           $__internal_0_$__cuda_sm20_dsqrt_rn_f64_mediumpath_v1
        .type           $__internal_0_$__cuda_sm20_dsqrt_rn_f64_mediumpath_v1,@function
        .size           $__internal_0_$__cuda_sm20_dsqrt_rn_f64_mediumpath_v1,($_Z18Euclidean_distancePbPddy$__internal_accurate_pow - $__internal_0_$__cuda_sm20_dsqrt_rn_f64_mediumpath_v1)
$__internal_0_$__cuda_sm20_dsqrt_rn_f64_mediumpath_v1:
[----:B------:R-:W-:Y:S01]  /*0780*/  ISETP.GE.U32.AND P0, PT, R6, -0x3400000, PT ;  /* 0xfcc000000600780c */ /* 0x000fe20003f06070 */
[----:B------:R-:W-:Y:S01]  /*0790*/  BSSY.RECONVERGENT B1, `(.L_x_9) ;  /* 0x0000026000017945 */ /* 0x000fe20003800200 */
[----:B------:R-:W-:Y:S02]  /*07a0*/  IMAD.MOV.U32 R10, RZ, RZ, R12 ;  /* 0x000000ffff0a7224 */ /* 0x000fe400078e000c */
[----:B------:R-:W-:Y:S02]  /*07b0*/  IMAD.MOV.U32 R6, RZ, RZ, R16 ;  /* 0x000000ffff067224 */ /* 0x000fe400078e0010 */
[----:B------:R-:W-:-:S07]  /*07c0*/  IMAD.MOV.U32 R7, RZ, RZ, R17 ;  /* 0x000000ffff077224 */ /* 0x000fce00078e0011 */
[----:B------:R-:W-:Y:S05]  /*07d0*/  @!P0 BRA `(.L_x_10) ;  /* 0x0000000000208947 */ /* 0x000fea0003800000 */
[----:B------:R-:W-:-:S10]  /*07e0*/  DFMA.RM R6, R6, R10, R14 ;  /* 0x0000000a0606722b */ /* 0x000fd4000000400e */
[----:B------:R-:W-:-:S04]  /*07f0*/  IADD3 R10, P0, PT, R6, 0x1, RZ ;  /* 0x00000001060a7810 */ /* 0x000fc80007f1e0ff */
[----:B------:R-:W-:-:S06]  /*0800*/  IADD3.X R11, PT, PT, RZ, R7, RZ, P0, !PT ;  /* 0x00000007ff0b7210 */ /* 0x000fcc00007fe4ff */
[----:B------:R-:W-:-:S08]  /*0810*/  DFMA.RP R8, -R6, R10, R8 ;  /* 0x0000000a0608722b */ /* 0x000fd00000008108 */
[----:B------:R-:W-:-:S06]  /*0820*/  DSETP.GT.AND P0, PT, R8, RZ, PT ;  /* 0x000000ff0800722a */ /* 0x000fcc0003f04000 */
[----:B------:R-:W-:Y:S02]  /*0830*/  FSEL R6, R10, R6, P0 ;  /* 0x000000060a067208 */ /* 0x000fe40000000000 */
[----:B------:R-:W-:Y:S01]  /*0840*/  FSEL R7, R11, R7, P0 ;  /* 0x000000070b077208 */ /* 0x000fe20000000000 */
[----:B------:R-:W-:Y:S06]  /*0850*/  BRA `(.L_x_11) ;  /* 0x0000000000647947 */ /* 0x000fec0003800000 */
.L_x_10:
[----:B------:R-:W-:-:S14]  /*0860*/  DSETP.NE.AND P0, PT, R8, RZ, PT ;  /* 0x000000ff0800722a */ /* 0x000fdc0003f05000 */
[----:B------:R-:W-:Y:S05]  /*0870*/  @!P0 BRA `(.L_x_12) ;  /* 0x0000000000588947 */ /* 0x000fea0003800000 */
[----:B------:R-:W-:-:S13]  /*0880*/  ISETP.GE.AND P0, PT, R9, RZ, PT ;  /* 0x000000ff0900720c */ /* 0x000fda0003f06270 */
[----:B------:R-:W-:Y:S02]  /*0890*/  @!P0 IMAD.MOV.U32 R6, RZ, RZ, 0x0 ;  /* 0x00000000ff068424 */ /* 0x000fe400078e00ff */
[----:B------:R-:W-:Y:S01]  /*08a0*/  @!P0 IMAD.MOV.U32 R7, RZ, RZ, -0x80000 ;  /* 0xfff80000ff078424 */ /* 0x000fe200078e00ff */
[----:B------:R-:W-:Y:S06]  /*08b0*/  @!P0 BRA `(.L_x_11) ;  /* 0x00000000004c8947 */ /* 0x000fec0003800000 */
[----:B------:R-:W-:-:S13]  /*08c0*/  ISETP.GT.AND P0, PT, R9, 0x7fefffff, PT ;  /* 0x7fefffff0900780c */ /* 0x000fda0003f04270 */
[----:B------:R-:W-:Y:S05]  /*08d0*/  @P0 BRA `(.L_x_12) ;  /* 0x0000000000400947 */ /* 0x000fea0003800000 */
[----:B------:R-:W-:Y:S01]  /*08e0*/  DMUL R6, R8, 8.11296384146066816958e+31 ;  /* 0x4690000008067828 */ /* 0x000fe20000000000 */
[----:B------:R-:W-:Y:S02]  /*08f0*/  IMAD.MOV.U32 R12, RZ, RZ, 0x0 ;  /* 0x00000000ff0c7424 */ /* 0x000fe400078e00ff */
[----:B------:R-:W-:Y:S02]  /*0900*/  IMAD.MOV.U32 R8, RZ, RZ, RZ ;  /* 0x000000ffff087224 */ /* 0x000fe400078e00ff */
[----:B------:R-:W-:Y:S01]  /*0910*/  IMAD.MOV.U32 R13, RZ, RZ, 0x3fd80000 ;  /* 0x3fd80000ff0d7424 */ /* 0x000fe200078e00ff */
[----:B------:R-:W0:Y:S03]  /*0920*/  MUFU.RSQ64H R9, R7 ;  /* 0x0000000700097308 */ /* 0x000e260000001c00 */
[----:B0-----:R-:W-:-:S08]  /*0930*/  DMUL R10, R8, R8 ;  /* 0x00000008080a7228 */ /* 0x001fd00000000000 */
[----:B------:R-:W-:-:S08]  /*0940*/  DFMA R10, R6, -R10, 1 ;  /* 0x3ff00000060a742b */ /* 0x000fd0000000080a */
[----:B------:R-:W-:Y:S02]  /*0950*/  DFMA R12, R10, R12, 0.5 ;  /* 0x3fe000000a0c742b */ /* 0x000fe4000000000c */
[----:B------:R-:W-:-:S08]  /*0960*/  DMUL R10, R8, R10 ;  /* 0x0000000a080a7228 */ /* 0x000fd00000000000 */
[----:B------:R-:W-:-:S08]  /*0970*/  DFMA R10, R12, R10, R8 ;  /* 0x0000000a0c0a722b */ /* 0x000fd00000000008 */
[----:B------:R-:W-:Y:S02]  /*0980*/  DMUL R8, R6, R10 ;  /* 0x0000000a06087228 */ /* 0x000fe40000000000 */
[----:B------:R-:W-:-:S06]  /*0990*/  VIADD R11, R11, 0xfff00000 ;  /* 0xfff000000b0b7836 */ /* 0x000fcc0000000000 */
[----:B------:R-:W-:-:S08]  /*09a0*/  DFMA R12, R8, -R8, R6 ;  /* 0x80000008080c722b */ /* 0x000fd00000000006 */
[----:B------:R-:W-:-:S10]  /*09b0*/  DFMA R6, R10, R12, R8 ;  /* 0x0000000c0a06722b */ /* 0x000fd40000000008 */
[----:B------:R-:W-:Y:S01]  /*09c0*/  VIADD R7, R7, 0xfcb00000 ;  /* 0xfcb0000007077836 */ /* 0x000fe20000000000 */
[----:B------:R-:W-:Y:S06]  /*09d0*/  BRA `(.L_x_11) ;  /* 0x0000000000047947 */ /* 0x000fec0003800000 */
.L_x_12:
[----:B------:R-:W-:-:S11]  /*09e0*/  DADD R6, R8, R8 ;  /* 0x0000000008067229 */ /* 0x000fd60000000008 */
.L_x_11:
[----:B------:R-:W-:Y:S05]  /*09f0*/  BSYNC.RECONVERGENT B1 ;  /* 0x0000000000017941 */ /* 0x000fea0003800200 */
.L_x_9:
[----:B------:R-:W-:-:S04]  /*0a00*/  IMAD.MOV.U32 R5, RZ, RZ, 0x0 ;  /* 0x00000000ff057424 */ /* 0x000fc800078e00ff */
[----:B------:R-:W-:Y:S05]  /*0a10*/  RET.REL.NODEC R4 `(_Z18Euclidean_distancePbPddy) ;  /* 0xfffffff404787950 */ /* 0x000fea0003c3ffff */
        .type           $_Z18Euclidean_distancePbPddy$__internal_accurate_pow,@function
        .size           $_Z18Euclidean_distancePbPddy$__internal_accurate_pow,(.L_x_16 - $_Z18Euclidean_distancePbPddy$__internal_accurate_pow)
$_Z18Euclidean_distancePbPddy$__internal_accurate_pow:
[----:B------:R-:W-:Y:S01]  /*0a20*/  ISETP.GT.U32.AND P0, PT, R23, 0xfffff, PT ;  /* 0x000fffff1700780c */ /* 0x000fe20003f04070 */
[----:B------:R-:W-:Y:S01]  /*0a30*/  IMAD.MOV.U32 R12, RZ, RZ, R23 ;  /* 0x000000ffff0c7224 */ /* 0x000fe200078e0017 */
[----:B------:R-:W-:Y:S01]  /*0a40*/  MOV R22, R14 ;  /* 0x0000000e00167202 */ /* 0x000fe20000000f00 */
[----:B------:R-:W-:Y:S01]  /*0a50*/  IMAD.MOV.U32 R18, RZ, RZ, RZ ;  /* 0x000000ffff127224 */ /* 0x000fe200078e00ff */
[----:B------:R-:W-:Y:S01]  /*0a60*/  UMOV UR6, 0x7d2cafe2 ;  /* 0x7d2cafe200067882 */ /* 0x000fe20000000000 */
[----:B------:R-:W-:Y:S01]  /*0a70*/  IMAD.MOV.U32 R16, RZ, RZ, 0x41ad3b5a ;  /* 0x41ad3b5aff107424 */ /* 0x000fe200078e00ff */
[----:B------:R-:W-:Y:S01]  /*0a80*/  UMOV UR7, 0x3eb0f5ff ;  /* 0x3eb0f5ff00077882 */ /* 0x000fe20000000000 */
[----:B------:R-:W-:Y:S01]  /*0a90*/  IMAD.MOV.U32 R17, RZ, RZ, 0x3ed0f5d2 ;  /* 0x3ed0f5d2ff117424 */ /* 0x000fe200078e00ff */
[----:B------:R-:W-:Y:S01]  /*0aa0*/  UMOV UR8, 0x3b39803f ;  /* 0x3b39803f00087882 */ /* 0x000fe20000000000 */
[----:B------:R-:W-:-:S04]  /*0ab0*/  UMOV UR9, 0x3c7abc9e ;  /* 0x3c7abc9e00097882 */ /* 0x000fc80000000000 */
[----:B------:R-:W-:-:S10]  /*0ac0*/  @!P0 DMUL R10, R22, 1.80143985094819840000e+16 ;  /* 0x43500000160a8828 */ /* 0x000fd40000000000 */
[----:B------:R-:W-:Y:S02]  /*0ad0*/  @!P0 IMAD.MOV.U32 R12, RZ, RZ, R11 ;  /* 0x000000ffff0c8224 */ /* 0x000fe400078e000b */
[----:B------:R-:W-:Y:S01]  /*0ae0*/  @!P0 IMAD.MOV.U32 R14, RZ, RZ, R10 ;  /* 0x000000ffff0e8224 */ /* 0x000fe200078e000a */
[----:B------:R-:W-:Y:S02]  /*0af0*/  SHF.R.U32.HI R10, RZ, 0x14, R23 ;  /* 0x00000014ff0a7819 */ /* 0x000fe40000011617 */
[----:B------:R-:W-:Y:S02]  /*0b00*/  LOP3.LUT R12, R12, 0x800fffff, RZ, 0xc0, !PT ;  /* 0x800fffff0c0c7812 */ /* 0x000fe400078ec0ff */
[----:B------:R-:W-:Y:S02]  /*0b10*/  @!P0 LEA.HI R10, R11, 0xffffffca, RZ, 0xc ;  /* 0xffffffca0b0a8811 */ /* 0x000fe400078f60ff */
[----:B------:R-:W-:-:S03]  /*0b20*/  LOP3.LUT R15, R12, 0x3ff00000, RZ, 0xfc, !PT ;  /* 0x3ff000000c0f7812 */ /* 0x000fc600078efcff */
[----:B------:R-:W-:Y:S01]  /*0b30*/  VIADD R11, R10, 0xfffffc01 ;  /* 0xfffffc010a0b7836 */ /* 0x000fe20000000000 */
[----:B------:R-:W-:-:S13]  /*0b40*/  ISETP.GE.U32.AND P1, PT, R15, 0x3ff6a09f, PT ;  /* 0x3ff6a09f0f00780c */ /* 0x000fda0003f26070 */
[----:B------:R-:W-:Y:S02]  /*0b50*/  @P1 VIADD R13, R15, 0xfff00000 ;  /* 0xfff000000f0d1836 */ /* 0x000fe40000000000 */
[----:B------:R-:W-:Y:S02]  /*0b60*/  @P1 VIADD R11, R10, 0xfffffc02 ;  /* 0xfffffc020a0b1836 */ /* 0x000fe40000000000 */
[----:B------:R-:W-:-:S06]  /*0b70*/  @P1 IMAD.MOV.U32 R15, RZ, RZ, R13 ;  /* 0x000000ffff0f1224 */ /* 0x000fcc00078e000d */
[C---:B------:R-:W-:Y:S02]  /*0b80*/  DADD R20, R14.reuse, 1 ;  /* 0x3ff000000e147429 */ /* 0x040fe40000000000 */
[----:B------:R-:W-:-:S04]  /*0b90*/  DADD R14, R14, -1 ;  /* 0xbff000000e0e7429 */ /* 0x000fc80000000000 */
[----:B------:R-:W0:Y:S02]  /*0ba0*/  MUFU.RCP64H R19, R21 ;  /* 0x0000001500137308 */ /* 0x000e240000001800 */
[----:B0-----:R-:W-:-:S08]  /*0bb0*/  DFMA R12, -R20, R18, 1 ;  /* 0x3ff00000140c742b */ /* 0x001fd00000000112 */
[----:B------:R-:W-:-:S08]  /*0bc0*/  DFMA R12, R12, R12, R12 ;  /* 0x0000000c0c0c722b */ /* 0x000fd0000000000c */
[----:B------:R-:W-:-:S08]  /*0bd0*/  DFMA R18, R18, R12, R18 ;  /* 0x0000000c1212722b */ /* 0x000fd00000000012 */
[----:B------:R-:W-:-:S08]  /*0be0*/  DMUL R12, R14, R18 ;  /* 0x000000120e0c7228 */ /* 0x000fd00000000000 */
[----:B------:R-:W-:-:S08]  /*0bf0*/  DFMA R12, R14, R18, R12 ;  /* 0x000000120e0c722b */ /* 0x000fd0000000000c */
[----:B------:R-:W-:-:S08]  /*0c00*/  DMUL R26, R12, R12 ;  /* 0x0000000c0c1a7228 */ /* 0x000fd00000000000 */
[----:B------:R-:W-:Y:S01]  /*0c10*/  DFMA R16, R26, UR6, R16 ;  /* 0x000000061a107c2b */ /* 0x000fe20008000010 */
[----:B------:R-:W-:Y:S01]  /*0c20*/  UMOV UR6, 0x75488a3f ;  /* 0x75488a3f00067882 */ /* 0x000fe20000000000 */
[----:B------:R-:W-:-:S06]  /*0c30*/  UMOV UR7, 0x3ef3b20a ;  /* 0x3ef3b20a00077882 */ /* 0x000fcc0000000000 */
[----:B------:R-:W-:Y:S01]  /*0c40*/  DFMA R24, R26, R16, UR6 ;  /* 0x000000061a187e2b */ /* 0x000fe20008000010 */
[----:B------:R-:W-:Y:S01]  /*0c50*/  UMOV UR6, 0xe4faecd5 ;  /* 0xe4faecd500067882 */ /* 0x000fe20000000000 */
[----:B------:R-:W-:Y:S01]  /*0c60*/  UMOV UR7, 0x3f1745cd ;  /* 0x3f1745cd00077882 */ /* 0x000fe20000000000 */
[----:B------:R-:W-:-:S05]  /*0c70*/  DADD R16, R14, -R12 ;  /* 0x000000000e107229 */ /* 0x000fca000000080c */
[----:B------:R-:W-:Y:S01]  /*0c80*/  DFMA R24, R26, R24, UR6 ;  /* 0x000000061a187e2b */ /* 0x000fe20008000018 */
[----:B------:R-:W-:Y:S01]  /*0c90*/  UMOV UR6, 0x258a578b ;  /* 0x258a578b00067882 */ /* 0x000fe20000000000 */
[----:B------:R-:W-:Y:S01]  /*0ca0*/  UMOV UR7, 0x3f3c71c7 ;  /* 0x3f3c71c700077882 */ /* 0x000fe20000000000 */
[----:B------:R-:W-:-:S05]  /*0cb0*/  DADD R16, R16, R16 ;  /* 0x0000000010107229 */ /* 0x000fca0000000010 */
[----:B------:R-:W-:Y:S01]  /*0cc0*/  DFMA R24, R26, R24, UR6 ;  /* 0x000000061a187e2b */ /* 0x000fe20008000018 */
[----:B------:R-:W-:Y:S01]  /*0cd0*/  UMOV UR6, 0x9242b910 ;  /* 0x9242b91000067882 */ /* 0x000fe20000000000 */
[----:B------:R-:W-:Y:S01]  /*0ce0*/  UMOV UR7, 0x3f624924 ;  /* 0x3f62492400077882 */ /* 0x000fe20000000000 */
[----:B------:R-:W-:-:S05]  /*0cf0*/  DFMA R16, R14, -R12, R16 ;  /* 0x8000000c0e10722b */ /* 0x000fca0000000010 */
[----:B------:R-:W-:Y:S01]  /*0d00*/  DFMA R24, R26, R24, UR6 ;  /* 0x000000061a187e2b */ /* 0x000fe20008000018 */
[----:B------:R-:W-:Y:S01]  /*0d10*/  UMOV UR6, 0x99999dfb ;  /* 0x99999dfb00067882 */ /* 0x000fe20000000000 */
[----:B------:R-:W-:Y:S01]  /*0d20*/  UMOV UR7, 0x3f899999 ;  /* 0x3f89999900077882 */ /* 0x000fe20000000000 */
[----:B------:R-:W-:Y:S02]  /*0d30*/  DMUL R16, R18, R16 ;  /* 0x0000001012107228 */ /* 0x000fe40000000000 */
[----:B------:R-:W-:-:S03]  /*0d40*/  DMUL R18, R12, R12 ;  /* 0x0000000c0c127228 */ /* 0x000fc60000000000 */
[----:B------:R-:W-:Y:S01]  /*0d50*/  DFMA R24, R26, R24, UR6 ;  /* 0x000000061a187e2b */ /* 0x000fe20008000018 */
[----:B------:R-:W-:Y:S01]  /*0d60*/  UMOV UR6, 0x55555555 ;  /* 0x5555555500067882 */ /* 0x000fe20000000000 */
[----:B------:R-:W-:-:S03]  /*0d70*/  UMOV UR7, 0x3fb55555 ;  /* 0x3fb5555500077882 */ /* 0x000fc60000000000 */
[----:B------:R-:W-:-:S03]  /*0d80*/  DFMA R22, R12, R12, -R18 ;  /* 0x0000000c0c16722b */ /* 0x000fc60000000812 */
[----:B------:R-:W-:-:S08]  /*0d90*/  DFMA R14, R26, R24, UR6 ;  /* 0x000000061a0e7e2b */ /* 0x000fd00008000018 */
[----:B------:R-:W-:Y:S01]  /*0da0*/  DADD R20, -R14, UR6 ;  /* 0x000000060e147e29 */ /* 0x000fe20008000100 */
[----:B------:R-:W-:Y:S01]  /*0db0*/  UMOV UR6, 0xb9e7b0 ;  /* 0x00b9e7b000067882 */ /* 0x000fe20000000000 */
[----:B------:R-:W-:-:S06]  /*0dc0*/  UMOV UR7, 0x3c46a4cb ;  /* 0x3c46a4cb00077882 */ /* 0x000fcc0000000000 */
[----:B------:R-:W-:Y:S02]  /*0dd0*/  DFMA R20, R26, R24, R20 ;  /* 0x000000181a14722b */ /* 0x000fe40000000014 */
[----:B------:R-:W-:Y:S01]  /*0de0*/  DMUL R26, R12, R18 ;  /* 0x000000120c1a7228 */ /* 0x000fe20000000000 */
[----:B------:R-:W-:Y:S01]  /*0df0*/  IADD3 R25, PT, PT, R17, 0x100000, RZ ;  /* 0x0010000011197810 */ /* 0x000fe20007ffe0ff */
[----:B------:R-:W-:-:S04]  /*0e00*/  IMAD.MOV.U32 R24, RZ, RZ, R16 ;  /* 0x000000ffff187224 */ /* 0x000fc800078e0010 */
[----:B------:R-:W-:Y:S01]  /*0e10*/  DADD R20, R20, -UR6 ;  /* 0x8000000614147e29 */ /* 0x000fe20008000000 */
[----:B------:R-:W-:Y:S01]  /*0e20*/  UMOV UR6, 0x80000000 ;  /* 0x8000000000067882 */ /* 0x000fe20000000000 */
[C---:B------:R-:W-:Y:S01]  /*0e30*/  DFMA R24, R12.reuse, R24, R22 ;  /* 0x000000180c18722b */ /* 0x040fe20000000016 */
[----:B------:R-:W-:Y:S01]  /*0e40*/  UMOV UR7, 0x43300000 ;  /* 0x4330000000077882 */ /* 0x000fe20000000000 */
[----:B------:R-:W-:-:S08]  /*0e50*/  DFMA R22, R12, R18, -R26 ;  /* 0x000000120c16722b */ /* 0x000fd0000000081a */
[----:B------:R-:W-:Y:S02]  /*0e60*/  DFMA R22, R16, R18, R22 ;  /* 0x000000121016722b */ /* 0x000fe40000000016 */
[----:B------:R-:W-:-:S06]  /*0e70*/  DADD R18, R14, R20 ;  /* 0x000000000e127229 */ /* 0x000fcc0000000014 */
[----:B------:R-:W-:Y:S02]  /*0e80*/  DFMA R22, R12, R24, R22 ;  /* 0x000000180c16722b */ /* 0x000fe40000000016 */
[----:B------:R-:W-:Y:S02]  /*0e90*/  DADD R24, R14, -R18 ;  /* 0x000000000e187229 */ /* 0x000fe40000000812 */
[----:B------:R-:W-:-:S06]  /*0ea0*/  DMUL R14, R18, R26 ;  /* 0x0000001a120e7228 */ /* 0x000fcc0000000000 */
[----:B------:R-:W-:Y:S02]  /*0eb0*/  DADD R24, R20, R24 ;  /* 0x0000000014187229 */ /* 0x000fe40000000018 */
[----:B------:R-:W-:-:S08]  /*0ec0*/  DFMA R20, R18, R26, -R14 ;  /* 0x0000001a1214722b */ /* 0x000fd0000000080e */
[----:B------:R-:W-:-:S08]  /*0ed0*/  DFMA R20, R18, R22, R20 ;  /* 0x000000161214722b */ /* 0x000fd00000000014 */
[----:B------:R-:W-:-:S08]  /*0ee0*/  DFMA R24, R24, R26, R20 ;  /* 0x0000001a1818722b */ /* 0x000fd00000000014 */
[----:B------:R-:W-:-:S08]  /*0ef0*/  DADD R18, R14, R24 ;  /* 0x000000000e127229 */ /* 0x000fd00000000018 */
[--C-:B------:R-:W-:Y:S02]  /*0f00*/  DADD R20, R12, R18.reuse ;  /* 0x000000000c147229 */ /* 0x100fe40000000012 */
[----:B------:R-:W-:-:S06]  /*0f10*/  DADD R14, R14, -R18 ;  /* 0x000000000e0e7229 */ /* 0x000fcc0000000812 */
[----:B------:R-:W-:Y:S02]  /*0f20*/  DADD R12, R12, -R20 ;  /* 0x000000000c0c7229 */ /* 0x000fe40000000814 */
[----:B------:R-:W-:-:S06]  /*0f30*/  DADD R14, R24, R14 ;  /* 0x00000000180e7229 */ /* 0x000fcc000000000e */
[----:B------:R-:W-:-:S08]  /*0f40*/  DADD R12, R18, R12 ;  /* 0x00000000120c7229 */ /* 0x000fd0000000000c */
[----:B------:R-:W-:-:S08]  /*0f50*/  DADD R12, R14, R12 ;  /* 0x000000000e0c7229 */ /* 0x000fd0000000000c */
[----:B------:R-:W-:Y:S01]  /*0f60*/  DADD R16, R16, R12 ;  /* 0x0000000010107229 */ /* 0x000fe2000000000c */
[----:B------:R-:W-:Y:S01]  /*0f70*/  LOP3.LUT R12, R11, 0x80000000, RZ, 0x3c, !PT ;  /* 0x800000000b0c7812 */ /* 0x000fe200078e3cff */
[----:B------:R-:W-:-:S06]  /*0f80*/  IMAD.MOV.U32 R13, RZ, RZ, 0x43300000 ;  /* 0x43300000ff0d7424 */ /* 0x000fcc00078e00ff */
[----:B------:R-:W-:Y:S02]  /*0f90*/  DADD R14, R20, R16 ;  /* 0x00000000140e7229 */ /* 0x000fe40000000010 */
[----:B------:R-:W-:Y:S01]  /*0fa0*/  DADD R12, R12, -UR6 ;  /* 0x800000060c0c7e29 */ /* 0x000fe20008000000 */
[----:B------:R-:W-:Y:S01]  /*0fb0*/  UMOV UR6, 0xfefa39ef ;  /* 0xfefa39ef00067882 */ /* 0x000fe20000000000 */
[----:B------:R-:W-:-:S04]  /*0fc0*/  UMOV UR7, 0x3fe62e42 ;  /* 0x3fe62e4200077882 */ /* 0x000fc80000000000 */
[--C-:B------:R-:W-:Y:S02]  /*0fd0*/  DADD R20, R20, -R14.reuse ;  /* 0x0000000014147229 */ /* 0x100fe4000000080e */
[----:B------:R-:W-:-:S06]  /*0fe0*/  DFMA R10, R12, UR6, R14 ;  /* 0x000000060c0a7c2b */ /* 0x000fcc000800000e */
[----:B------:R-:W-:Y:S02]  /*0ff0*/  DADD R20, R16, R20 ;  /* 0x0000000010147229 */ /* 0x000fe40000000014 */
[----:B------:R-:W-:-:S08]  /*1000*/  DFMA R18, R12, -UR6, R10 ;  /* 0x800000060c127c2b */ /* 0x000fd0000800000a */
[----:B------:R-:W-:-:S08]  /*1010*/  DADD R18, -R14, R18 ;  /* 0x000000000e127229 */ /* 0x000fd00000000112 */
[----:B------:R-:W-:-:S08]  /*1020*/  DADD R18, R20, -R18 ;  /* 0x0000000014127229 */ /* 0x000fd00000000812 */
[----:B------:R-:W-:-:S08]  /*1030*/  DFMA R18, R12, UR8, R18 ;  /* 0x000000080c127c2b */ /* 0x000fd00008000012 */
[----:B------:R-:W-:-:S08]  /*1040*/  DADD R12, R10, R18 ;  /* 0x000000000a0c7229 */ /* 0x000fd00000000012 */
[----:B------:R-:W-:Y:S02]  /*1050*/  DADD R10, R10, -R12 ;  /* 0x000000000a0a7229 */ /* 0x000fe4000000080c */
[----:B------:R-:W-:-:S06]  /*1060*/  DMUL R16, R12, 2 ;  /* 0x400000000c107828 */ /* 0x000fcc0000000000 */
[----:B------:R-:W-:Y:S02]  /*1070*/  DADD R18, R18, R10 ;  /* 0x0000000012127229 */ /* 0x000fe4000000000a */
[----:B------:R-:W-:Y:S01]  /*1080*/  DFMA R12, R12, 2, -R16 ;  /* 0x400000000c0c782b */ /* 0x000fe20000000810 */
[----:B------:R-:W-:Y:S02]  /*1090*/  IMAD.MOV.U32 R10, RZ, RZ, 0x652b82fe ;  /* 0x652b82feff0a7424 */ /* 0x000fe400078e00ff */
[----:B------:R-:W-:-:S05]  /*10a0*/  IMAD.MOV.U32 R11, RZ, RZ, 0x3ff71547 ;  /* 0x3ff71547ff0b7424 */ /* 0x000fca00078e00ff */
[----:B------:R-:W-:-:S08]  /*10b0*/  DFMA R18, R18, 2, R12 ;  /* 0x400000001212782b */ /* 0x000fd0000000000c */
[----:B------:R-:W-:-:S08]  /*10c0*/  DADD R12, R16, R18 ;  /* 0x00000000100c7229 */ /* 0x000fd00000000012 */
[----:B------:R-:W-:Y:S02]  /*10d0*/  DFMA R10, R12, R10, 6.75539944105574400000e+15 ;  /* 0x433800000c0a742b */ /* 0x000fe4000000000a */
[----:B------:R-:W-:Y:S01]  /*10e0*/  FSETP.GEU.AND P0, PT, |R13|, 4.1917929649353027344, PT ;  /* 0x4086232b0d00780b */ /* 0x000fe20003f0e200 */
[----:B------:R-:W-:-:S05]  /*10f0*/  DADD R16, R16, -R12 ;  /* 0x0000000010107229 */ /* 0x000fca000000080c */
[----:B------:R-:W-:-:S03]  /*1100*/  DADD R14, R10, -6.75539944105574400000e+15 ;  /* 0xc33800000a0e7429 */ /* 0x000fc60000000000 */
[----:B------:R-:W-:-:S05]  /*1110*/  DADD R18, R18, R16 ;  /* 0x0000000012127229 */ /* 0x000fca0000000010 */
[----:B------:R-:W-:Y:S01]  /*1120*/  DFMA R20, R14, -UR6, R12 ;  /* 0x800000060e147c2b */ /* 0x000fe2000800000c */
[----:B------:R-:W-:Y:S01]  /*1130*/  UMOV UR6, 0x3b39803f ;  /* 0x3b39803f00067882 */ /* 0x000fe20000000000 */
[----:B------:R-:W-:-:S06]  /*1140*/  UMOV UR7, 0x3c7abc9e ;  /* 0x3c7abc9e00077882 */ /* 0x000fcc0000000000 */
[----:B------:R-:W-:Y:S01]  /*1150*/  DFMA R14, R14, -UR6, R20 ;  /* 0x800000060e0e7c2b */ /* 0x000fe20008000014 */
[----:B------:R-:W-:Y:S01]  /*1160*/  UMOV UR6, 0x69ce2bdf ;  /* 0x69ce2bdf00067882 */ /* 0x000fe20000000000 */
[----:B------:R-:W-:Y:S01]  /*1170*/  IMAD.MOV.U32 R20, RZ, RZ, -0x35dec16 ;  /* 0xfca213eaff147424 */ /* 0x000fe200078e00ff */
[----:B------:R-:W-:Y:S01]  /*1180*/  MOV R21, 0x3e928af3 ;  /* 0x3e928af300157802 */ /* 0x000fe20000000f00 */
[----:B------:R-:W-:-:S05]  /*1190*/  UMOV UR7, 0x3e5ade15 ;  /* 0x3e5ade1500077882 */ /* 0x000fca0000000000 */
[----:B------:R-:W-:Y:S01]  /*11a0*/  DFMA R20, R14, UR6, R20 ;  /* 0x000000060e147c2b */ /* 0x000fe20008000014 */
[----:B------:R-:W-:Y:S01]  /*11b0*/  UMOV UR6, 0x62401315 ;  /* 0x6240131500067882 */ /* 0x000fe20000000000 */
[----:B------:R-:W-:-:S06]  /*11c0*/  UMOV UR7, 0x3ec71dee ;  /* 0x3ec71dee00077882 */ /* 0x000fcc0000000000 */
[----:B------:R-:W-:Y:S01]  /*11d0*/  DFMA R20, R14, R20, UR6 ;  /* 0x000000060e147e2b */ /* 0x000fe20008000014 */
        /* <DEDUP_REMOVED lines=20> */
[----:B------:R-:W-:-:S08]  /*1320*/  DFMA R20, R14, R20, UR6 ;  /* 0x000000060e147e2b */ /* 0x000fd00008000014 */
[----:B------:R-:W-:-:S08]  /*1330*/  DFMA R20, R14, R20, 1 ;  /* 0x3ff000000e14742b */ /* 0x000fd00000000014 */
[----:B------:R-:W-:-:S10]  /*1340*/  DFMA R14, R14, R20, 1 ;  /* 0x3ff000000e0e742b */ /* 0x000fd40000000014 */
[----:B------:R-:W-:Y:S02]  /*1350*/  IMAD R17, R10, 0x100000, R15 ;  /* 0x001000000a117824 */ /* 0x000fe400078e020f */
[----:B------:R-:W-:Y:S01]  /*1360*/  IMAD.MOV.U32 R16, RZ, RZ, R14 ;  /* 0x000000ffff107224 */ /* 0x000fe200078e000e */
[----:B------:R-:W-:Y:S06]  /*1370*/  @!P0 BRA `(.L_x_13) ;  /* 0x0000000000308947 */ /* 0x000fec0003800000 */
[----:B------:R-:W-:Y:S01]  /*1380*/  FSETP.GEU.AND P1, PT, |R13|, 4.2275390625, PT ;  /* 0x408748000d00780b */ /* 0x000fe20003f2e200 */
[C---:B------:R-:W-:Y:S02]  /*1390*/  DADD R16, R12.reuse, +INF ;  /* 0x7ff000000c107429 */ /* 0x040fe40000000000 */
[----:B------:R-:W-:-:S08]  /*13a0*/  DSETP.GEU.AND P0, PT, R12, RZ, PT ;  /* 0x000000ff0c00722a */ /* 0x000fd00003f0e000 */
[----:B------:R-:W-:Y:S02]  /*13b0*/  FSEL R16, R16, RZ, P0 ;  /* 0x000000ff10107208 */ /* 0x000fe40000000000 */
[----:B------:R-:W-:Y:S02]  /*13c0*/  @!P1 LEA.HI R11, R10, R10, RZ, 0x1 ;  /* 0x0000000a0a0b9211 */ /* 0x000fe400078f08ff */
[----:B------:R-:W-:Y:S02]  /*13d0*/  FSEL R17, R17, RZ, P0 ;  /* 0x000000ff11117208 */ /* 0x000fe40000000000 */
[----:B------:R-:W-:-:S05]  /*13e0*/  @!P1 SHF.R.S32.HI R11, RZ, 0x1, R11 ;  /* 0x00000001ff0b9819 */ /* 0x000fca000001140b */
[----:B------:R-:W-:Y:S02]  /*13f0*/  @!P1 IMAD.IADD R10, R10, 0x1, -R11 ;  /* 0x000000010a0a9824 */ /* 0x000fe400078e0a0b */
[----:B------:R-:W-:-:S03]  /*1400*/  @!P1 IMAD R15, R11, 0x100000, R15 ;  /* 0x001000000b0f9824 */ /* 0x000fc600078e020f */
[----:B------:R-:W-:Y:S01]  /*1410*/  @!P1 LEA R11, R10, 0x3ff00000, 0x14 ;  /* 0x3ff000000a0b9811 */ /* 0x000fe200078ea0ff */
[----:B------:R-:W-:-:S06]  /*1420*/  @!P1 IMAD.MOV.U32 R10, RZ, RZ, RZ ;  /* 0x000000ffff0a9224 */ /* 0x000fcc00078e00ff */
[----:B------:R-:W-:-:S11]  /*1430*/  @!P1 DMUL R16, R14, R10 ;  /* 0x0000000a0e109228 */ /* 0x000fd60000000000 */
.L_x_13:
[----:B------:R-:W-:Y:S01]  /*1440*/  DFMA R18, R18, R16, R16 ;  /* 0x000000101212722b */ /* 0x000fe20000000010 */
[----:B------:R-:W-:Y:S01]  /*1450*/  IMAD.MOV.U32 R29, RZ, RZ, 0x0 ;  /* 0x00000000ff1d7424 */ /* 0x000fe200078e00ff */
[----:B------:R-:W-:-:S08]  /*1460*/  DSETP.NEU.AND P0, PT, |R16|, +INF , PT ;  /* 0x7ff000001000742a */ /* 0x000fd00003f0d200 */
[----:B------:R-:W-:Y:S02]  /*1470*/  FSEL R10, R16, R18, !P0 ;  /* 0x00000012100a7208 */ /* 0x000fe40004000000 */
[----:B------:R-:W-:Y:S01]  /*1480*/  FSEL R11, R17, R19, !P0 ;  /* 0x00000013110b7208 */ /* 0x000fe20004000000 */
[----:B------:R-:W-:Y:S06]  /*1490*/  RET.REL.NODEC R28 `(_Z18Euclidean_distancePbPddy) ;  /* 0xffffffe81cd87950 */ /* 0x000fec0003c3ffff */
.L_x_14:
[----:B------:R-:W-:-:S00]  /*14a0*/  BRA `(.L_x_14) ;  /* 0xfffffffc00fc7947 */ /* 0x000fc0000383ffff */
[----:B------:R-:W-:-:S00]  /*14b0*/  NOP ;  /* 0x0000000000007918 */ /* 0x000fc00000000000 */
        /* <DEDUP_REMOVED lines=12> */
.L_x_16:


//--------------------- .nv.shared.reserved.0     --------------------------
	.section	.nv.shared.reserved.0,"aw",@nobits
	.weak		__nv_reservedSMEM_offset_0_alias
	.size		__nv_reservedSMEM_offset_0_alias, 0, 64
	.other		__nv_reservedSMEM_offset_0_alias,@"STO_CUDA_RESERVED_SHARED STV_DEFAULT"
__nv_reservedSMEM_offset_0_alias:
	.zero		0
	.zero		64


//--------------------- .nv.constant0._Z18Euclidean_distancePbPddy --------------------------
	.section	.nv.constant0._Z18Euclidean_distancePbPddy,"a",@progbits
	.sectionflags	@""
	.align	4
.nv.constant0._Z18Euclidean_distancePbPddy:
	.zero		928


//--------------------- SYMBOLS --------------------------

	.type		.nv.reservedSmem.offset0,@object
	.size		.nv.reservedSmem.offset0,0x4
